//
// Generated by NVIDIA NVVM Compiler
//
// Compiler Build ID: CL-36424714
// Cuda compilation tools, release 13.0, V13.0.88
// Based on NVVM 20.0.0
//

.version 9.0
.target sm_100
.address_size 64

	// .globl	GstHipConverterUnpack_RGB_RGBx

.visible .entry GstHipConverterUnpack_RGB_RGBx(
	.param .u64 .ptr .align 1 GstHipConverterUnpack_RGB_RGBx_param_0,
	.param .u64 .ptr .align 1 GstHipConverterUnpack_RGB_RGBx_param_1,
	.param .u32 GstHipConverterUnpack_RGB_RGBx_param_2,
	.param .u32 GstHipConverterUnpack_RGB_RGBx_param_3,
	.param .u32 GstHipConverterUnpack_RGB_RGBx_param_4,
	.param .u32 GstHipConverterUnpack_RGB_RGBx_param_5
)
{
	.reg .pred 	%p<4>;
	.reg .b16 	%rs<5>;
	.reg .b32 	%r<19>;
	.reg .b64 	%rd<9>;

	ld.param.u64 	%rd1, [GstHipConverterUnpack_RGB_RGBx_param_0];
	ld.param.u64 	%rd2, [GstHipConverterUnpack_RGB_RGBx_param_1];
	ld.param.u32 	%r5, [GstHipConverterUnpack_RGB_RGBx_param_2];
	ld.param.u32 	%r6, [GstHipConverterUnpack_RGB_RGBx_param_3];
	ld.param.u32 	%r3, [GstHipConverterUnpack_RGB_RGBx_param_4];
	ld.param.u32 	%r4, [GstHipConverterUnpack_RGB_RGBx_param_5];
	mov.u32 	%r8, %ctaid.x;
	mov.u32 	%r9, %ntid.x;
	mov.u32 	%r10, %tid.x;
	mad.lo.s32 	%r1, %r8, %r9, %r10;
	mov.u32 	%r11, %ctaid.y;
	mov.u32 	%r12, %ntid.y;
	mov.u32 	%r13, %tid.y;
	mad.lo.s32 	%r14, %r11, %r12, %r13;
	setp.ge.s32 	%p1, %r1, %r5;
	setp.ge.s32 	%p2, %r14, %r6;
	or.pred  	%p3, %p1, %p2;
	@%p3 bra 	$L__BB0_2;
	cvta.to.global.u64 	%rd3, %rd1;
	cvta.to.global.u64 	%rd4, %rd2;
	shl.b32 	%r15, %r1, 2;
	mad.lo.s32 	%r16, %r4, %r14, %r15;
	mul.lo.s32 	%r17, %r3, %r14;
	mad.lo.s32 	%r18, %r1, 3, %r17;
	cvt.s64.s32 	%rd5, %r18;
	add.s64 	%rd6, %rd3, %rd5;
	ld.global.u8 	%rs1, [%rd6];
	cvt.s64.s32 	%rd7, %r16;
	add.s64 	%rd8, %rd4, %rd7;
	st.global.u8 	[%rd8], %rs1;
	ld.global.u8 	%rs2, [%rd6+1];
	st.global.u8 	[%rd8+1], %rs2;
	ld.global.u8 	%rs3, [%rd6+2];
	st.global.u8 	[%rd8+2], %rs3;
	mov.b16 	%rs4, 255;
	st.global.u8 	[%rd8+3], %rs4;
$L__BB0_2:
	ret;

}
	// .globl	GstHipConverterUnpack_RGB10A2_ARGB64
.visible .entry GstHipConverterUnpack_RGB10A2_ARGB64(
	.param .u64 .ptr .align 1 GstHipConverterUnpack_RGB10A2_ARGB64_param_0,
	.param .u64 .ptr .align 1 GstHipConverterUnpack_RGB10A2_ARGB64_param_1,
	.param .u32 GstHipConverterUnpack_RGB10A2_ARGB64_param_2,
	.param .u32 GstHipConverterUnpack_RGB10A2_ARGB64_param_3,
	.param .u32 GstHipConverterUnpack_RGB10A2_ARGB64_param_4,
	.param .u32 GstHipConverterUnpack_RGB10A2_ARGB64_param_5
)
{
	.reg .pred 	%p<4>;
	.reg .b32 	%r<47>;
	.reg .b64 	%rd<9>;

	ld.param.u64 	%rd1, [GstHipConverterUnpack_RGB10A2_ARGB64_param_0];
	ld.param.u64 	%rd2, [GstHipConverterUnpack_RGB10A2_ARGB64_param_1];
	ld.param.u32 	%r5, [GstHipConverterUnpack_RGB10A2_ARGB64_param_2];
	ld.param.u32 	%r6, [GstHipConverterUnpack_RGB10A2_ARGB64_param_3];
	ld.param.u32 	%r3, [GstHipConverterUnpack_RGB10A2_ARGB64_param_4];
	ld.param.u32 	%r4, [GstHipConverterUnpack_RGB10A2_ARGB64_param_5];
	mov.u32 	%r8, %ctaid.x;
	mov.u32 	%r9, %ntid.x;
	mov.u32 	%r10, %tid.x;
	mad.lo.s32 	%r1, %r8, %r9, %r10;
	mov.u32 	%r11, %ctaid.y;
	mov.u32 	%r12, %ntid.y;
	mov.u32 	%r13, %tid.y;
	mad.lo.s32 	%r14, %r11, %r12, %r13;
	setp.ge.s32 	%p1, %r1, %r5;
	setp.ge.s32 	%p2, %r14, %r6;
	or.pred  	%p3, %p1, %p2;
	@%p3 bra 	$L__BB1_2;
	cvta.to.global.u64 	%rd3, %rd1;
	cvta.to.global.u64 	%rd4, %rd2;
	shl.b32 	%r15, %r1, 3;
	mad.lo.s32 	%r16, %r4, %r14, %r15;
	shl.b32 	%r17, %r1, 2;
	mad.lo.s32 	%r18, %r3, %r14, %r17;
	cvt.s64.s32 	%rd5, %r18;
	add.s64 	%rd6, %rd3, %rd5;
	ld.global.u32 	%r19, [%rd6];
	shr.u32 	%r20, %r19, 30;
	shl.b32 	%r21, %r20, 14;
	shl.b32 	%r22, %r20, 12;
	or.b32  	%r23, %r21, %r22;
	shl.b32 	%r24, %r20, 10;
	or.b32  	%r25, %r23, %r24;
	shl.b32 	%r26, %r20, 8;
	or.b32  	%r27, %r25, %r26;
	shl.b32 	%r28, %r20, 6;
	or.b32  	%r29, %r27, %r28;
	shl.b32 	%r30, %r20, 4;
	or.b32  	%r31, %r29, %r30;
	shl.b32 	%r32, %r20, 2;
	or.b32  	%r33, %r31, %r32;
	or.b32  	%r34, %r33, %r20;
	shl.b32 	%r35, %r19, 6;
	shr.u32 	%r36, %r19, 4;
	and.b32  	%r37, %r36, 63;
	or.b32  	%r38, %r37, %r35;
	and.b32  	%r39, %r36, 65472;
	shr.u32 	%r40, %r19, 14;
	and.b32  	%r41, %r40, 63;
	or.b32  	%r42, %r39, %r41;
	and.b32  	%r43, %r40, 65472;
	shr.u32 	%r44, %r19, 24;
	and.b32  	%r45, %r44, 63;
	or.b32  	%r46, %r43, %r45;
	cvt.s64.s32 	%rd7, %r16;
	add.s64 	%rd8, %rd4, %rd7;
	st.global.u16 	[%rd8], %r34;
	st.global.u16 	[%rd8+2], %r38;
	st.global.u16 	[%rd8+4], %r42;
	st.global.u16 	[%rd8+6], %r46;
$L__BB1_2:
	ret;

}
	// .globl	GstHipConverterUnpack_BGR10A2_ARGB64
.visible .entry GstHipConverterUnpack_BGR10A2_ARGB64(
	.param .u64 .ptr .align 1 GstHipConverterUnpack_BGR10A2_ARGB64_param_0,
	.param .u64 .ptr .align 1 GstHipConverterUnpack_BGR10A2_ARGB64_param_1,
	.param .u32 GstHipConverterUnpack_BGR10A2_ARGB64_param_2,
	.param .u32 GstHipConverterUnpack_BGR10A2_ARGB64_param_3,
	.param .u32 GstHipConverterUnpack_BGR10A2_ARGB64_param_4,
	.param .u32 GstHipConverterUnpack_BGR10A2_ARGB64_param_5
)
{
	.reg .pred 	%p<4>;
	.reg .b32 	%r<47>;
	.reg .b64 	%rd<9>;

	ld.param.u64 	%rd1, [GstHipConverterUnpack_BGR10A2_ARGB64_param_0];
	ld.param.u64 	%rd2, [GstHipConverterUnpack_BGR10A2_ARGB64_param_1];
	ld.param.u32 	%r5, [GstHipConverterUnpack_BGR10A2_ARGB64_param_2];
	ld.param.u32 	%r6, [GstHipConverterUnpack_BGR10A2_ARGB64_param_3];
	ld.param.u32 	%r3, [GstHipConverterUnpack_BGR10A2_ARGB64_param_4];
	ld.param.u32 	%r4, [GstHipConverterUnpack_BGR10A2_ARGB64_param_5];
	mov.u32 	%r8, %ctaid.x;
	mov.u32 	%r9, %ntid.x;
	mov.u32 	%r10, %tid.x;
	mad.lo.s32 	%r1, %r8, %r9, %r10;
	mov.u32 	%r11, %ctaid.y;
	mov.u32 	%r12, %ntid.y;
	mov.u32 	%r13, %tid.y;
	mad.lo.s32 	%r14, %r11, %r12, %r13;
	setp.ge.s32 	%p1, %r1, %r5;
	setp.ge.s32 	%p2, %r14, %r6;
	or.pred  	%p3, %p1, %p2;
	@%p3 bra 	$L__BB2_2;
	cvta.to.global.u64 	%rd3, %rd1;
	cvta.to.global.u64 	%rd4, %rd2;
	shl.b32 	%r15, %r1, 3;
	mad.lo.s32 	%r16, %r4, %r14, %r15;
	shl.b32 	%r17, %r1, 2;
	mad.lo.s32 	%r18, %r3, %r14, %r17;
	cvt.s64.s32 	%rd5, %r18;
	add.s64 	%rd6, %rd3, %rd5;
	ld.global.u32 	%r19, [%rd6];
	shr.u32 	%r20, %r19, 30;
	shl.b32 	%r21, %r20, 14;
	shl.b32 	%r22, %r20, 12;
	or.b32  	%r23, %r21, %r22;
	shl.b32 	%r24, %r20, 10;
	or.b32  	%r25, %r23, %r24;
	shl.b32 	%r26, %r20, 8;
	or.b32  	%r27, %r25, %r26;
	shl.b32 	%r28, %r20, 6;
	or.b32  	%r29, %r27, %r28;
	shl.b32 	%r30, %r20, 4;
	or.b32  	%r31, %r29, %r30;
	shl.b32 	%r32, %r20, 2;
	or.b32  	%r33, %r31, %r32;
	or.b32  	%r34, %r33, %r20;
	shl.b32 	%r35, %r19, 6;
	shr.u32 	%r36, %r19, 4;
	and.b32  	%r37, %r36, 63;
	or.b32  	%r38, %r37, %r35;
	and.b32  	%r39, %r36, 65472;
	shr.u32 	%r40, %r19, 14;
	and.b32  	%r41, %r40, 63;
	or.b32  	%r42, %r39, %r41;
	and.b32  	%r43, %r40, 65472;
	shr.u32 	%r44, %r19, 24;
	and.b32  	%r45, %r44, 63;
	or.b32  	%r46, %r43, %r45;
	cvt.s64.s32 	%rd7, %r16;
	add.s64 	%rd8, %rd4, %rd7;
	st.global.u16 	[%rd8], %r34;
	st.global.u16 	[%rd8+2], %r46;
	st.global.u16 	[%rd8+4], %r42;
	st.global.u16 	[%rd8+6], %r38;
$L__BB2_2:
	ret;

}


// ===== COMPILED SASS (sm_100) =====

	.target	sm_100

	.elftype	@"ET_EXEC"


//--------------------- .note.nv.tkinfo           --------------------------
	.section	.note.nv.tkinfo,"",@"SHT_NOTE"
	.sectionflags	@"SHF_NOTE_NV_TKINFO"
	.tkinfo
        /*0018*/ 	.word	0x00000002
        /*0030*/ 	.string	""
        /*0030*/ 	.string	"ptxas"
        /*0030*/ 	.string	"Cuda compilation tools, release 13.0, V13.0.88"
        /*0030*/ 	.string	"Build cuda_13.0.r13.0/compiler.36424714_0"
        /*0030*/ 	.string	"-arch sm_100 -m 64 "



//--------------------- .note.nv.cuinfo           --------------------------
	.section	.note.nv.cuinfo,"",@"SHT_NOTE"
	.sectionflags	@"SHF_NOTE_NV_CUINFO"
        /*0018*/ 	.short	0x0002
        /*001a*/ 	.short	0x0064
        /*001c*/ 	.short	0x0082
	.zero		2


//--------------------- .nv.info                  --------------------------
	.section	.nv.info,"",@"SHT_CUDA_INFO"
	.align	4


	//----- nvinfo : EIATTR_REGCOUNT
	.align		4
        /*0000*/ 	.byte	0x04, 0x2f
        /*0002*/ 	.short	(.L_1 - .L_0)
	.align		4
.L_0:
        /*0004*/ 	.word	index@(GstHipConverterUnpack_RGB_RGBx)
        /*0008*/ 	.word	0x0000000e


	//----- nvinfo : EIATTR_FRAME_SIZE
	.align		4
.L_1:
        /*000c*/ 	.byte	0x04, 0x11
        /*000e*/ 	.short	(.L_3 - .L_2)
	.align		4
.L_2:
        /*0010*/ 	.word	index@(GstHipConverterUnpack_RGB_RGBx)
        /*0014*/ 	.word	0x00000000


	//----- nvinfo : EIATTR_REGCOUNT
	.align		4
.L_3:
        /*0018*/ 	.byte	0x04, 0x2f
        /*001a*/ 	.short	(.L_5 - .L_4)
	.align		4
.L_4:
        /*001c*/ 	.word	index@(GstHipConverterUnpack_RGB10A2_ARGB64)
        /*0020*/ 	.word	0x00000010


	//----- nvinfo : EIATTR_FRAME_SIZE
	.align		4
.L_5:
        /*0024*/ 	.byte	0x04, 0x11
        /*0026*/ 	.short	(.L_7 - .L_6)
	.align		4
.L_6:
        /*0028*/ 	.word	index@(GstHipConverterUnpack_RGB10A2_ARGB64)
        /*002c*/ 	.word	0x00000000


	//----- nvinfo : EIATTR_REGCOUNT
	.align		4
.L_7:
        /*0030*/ 	.byte	0x04, 0x2f
        /*0032*/ 	.short	(.L_9 - .L_8)
	.align		4
.L_8:
        /*0034*/ 	.word	index@(GstHipConverterUnpack_BGR10A2_ARGB64)
        /*0038*/ 	.word	0x00000010


	//----- nvinfo : EIATTR_FRAME_SIZE
	.align		4
.L_9:
        /*003c*/ 	.byte	0x04, 0x11
        /*003e*/ 	.short	(.L_11 - .L_10)
	.align		4
.L_10:
        /*0040*/ 	.word	index@(GstHipConverterUnpack_BGR10A2_ARGB64)
        /*0044*/ 	.word	0x00000000


	//----- nvinfo : EIATTR_MIN_STACK_SIZE
	.align		4
.L_11:
        /*0048*/ 	.byte	0x04, 0x12
        /*004a*/ 	.short	(.L_13 - .L_12)
	.align		4
.L_12:
        /*004c*/ 	.word	index@(GstHipConverterUnpack_BGR10A2_ARGB64)
        /*0050*/ 	.word	0x00000000


	//----- nvinfo : EIATTR_MIN_STACK_SIZE
	.align		4
.L_13:
        /*0054*/ 	.byte	0x04, 0x12
        /*0056*/ 	.short	(.L_15 - .L_14)
	.align		4
.L_14:
        /*0058*/ 	.word	index@(GstHipConverterUnpack_RGB10A2_ARGB64)
        /*005c*/ 	.word	0x00000000


	//----- nvinfo : EIATTR_MIN_STACK_SIZE
	.align		4
.L_15:
        /*0060*/ 	.byte	0x04, 0x12
        /*0062*/ 	.short	(.L_17 - .L_16)
	.align		4
.L_16:
        /*0064*/ 	.word	index@(GstHipConverterUnpack_RGB_RGBx)
        /*0068*/ 	.word	0x00000000
.L_17:


//--------------------- .nv.compat                --------------------------
	.section	.nv.compat,"",@"SHT_CUDA_COMPAT_INFO"
	.align	4
        /*0000*/ 	.byte	0x02, 0x09, 0x00, 0x00, 0x02, 0x02, 0x01, 0x00, 0x02, 0x05, 0x05, 0x00, 0x03, 0x07, 0x01, 0x01
        /*0010*/ 	.byte	0x02, 0x03, 0x00, 0x00, 0x02, 0x06, 0x01, 0x00, 0x04, 0x0b, 0x08, 0x00, 0x09, 0x00, 0x00, 0x00
        /*0020*/ 	.byte	0x00, 0x00, 0x00, 0x00


//--------------------- .nv.info.GstHipConverterUnpack_BGR10A2_ARGB64 --------------------------
	.section	.nv.info.GstHipConverterUnpack_BGR10A2_ARGB64,"",@"SHT_CUDA_INFO"
	.sectionflags	@""
	.align	4


	//----- nvinfo : EIATTR_CUDA_API_VERSION
	.align		4
        /*0000*/ 	.byte	0x04, 0x37
        /*0002*/ 	.short	(.L_19 - .L_18)
.L_18:
        /*0004*/ 	.word	0x00000082


	//----- nvinfo : EIATTR_KPARAM_INFO
	.align		4
.L_19:
        /*0008*/ 	.byte	0x04, 0x17
        /*000a*/ 	.short	(.L_21 - .L_20)
.L_20:
        /*000c*/ 	.word	0x00000000
        /*0010*/ 	.short	0x0005
        /*0012*/ 	.short	0x001c
        /*0014*/ 	.byte	0x00, 0xf0, 0x11, 0x00


	//----- nvinfo : EIATTR_KPARAM_INFO
	.align		4
.L_21:
        /*0018*/ 	.byte	0x04, 0x17
        /*001a*/ 	.short	(.L_23 - .L_22)
.L_22:
        /*001c*/ 	.word	0x00000000
        /*0020*/ 	.short	0x0004
        /*0022*/ 	.short	0x0018
        /*0024*/ 	.byte	0x00, 0xf0, 0x11, 0x00


	//----- nvinfo : EIATTR_KPARAM_INFO
	.align		4
.L_23:
        /*0028*/ 	.byte	0x04, 0x17
        /*002a*/ 	.short	(.L_25 - .L_24)
.L_24:
        /*002c*/ 	.word	0x00000000
        /*0030*/ 	.short	0x0003
        /*0032*/ 	.short	0x0014
        /*0034*/ 	.byte	0x00, 0xf0, 0x11, 0x00


	//----- nvinfo : EIATTR_KPARAM_INFO
	.align		4
.L_25:
        /*0038*/ 	.byte	0x04, 0x17
        /*003a*/ 	.short	(.L_27 - .L_26)
.L_26:
        /*003c*/ 	.word	0x00000000
        /*0040*/ 	.short	0x0002
        /*0042*/ 	.short	0x0010
        /*0044*/ 	.byte	0x00, 0xf0, 0x11, 0x00


	//----- nvinfo : EIATTR_KPARAM_INFO
	.align		4
.L_27:
        /*0048*/ 	.byte	0x04, 0x17
        /*004a*/ 	.short	(.L_29 - .L_28)
.L_28:
        /*004c*/ 	.word	0x00000000
        /*0050*/ 	.short	0x0001
        /*0052*/ 	.short	0x0008
        /*0054*/ 	.byte	0x00, 0xf5, 0x21, 0x00


	//----- nvinfo : EIATTR_KPARAM_INFO
	.align		4
.L_29:
        /*0058*/ 	.byte	0x04, 0x17
        /*005a*/ 	.short	(.L_31 - .L_30)
.L_30:
        /*005c*/ 	.word	0x00000000
        /*0060*/ 	.short	0x0000
        /*0062*/ 	.short	0x0000
        /*0064*/ 	.byte	0x00, 0xf5, 0x21, 0x00


	//----- nvinfo : EIATTR_SPARSE_MMA_MASK
	.align		4
.L_31:
        /*0068*/ 	.byte	0x03, 0x50
        /*006a*/ 	.short	0x0000


	//----- nvinfo : EIATTR_MAXREG_COUNT
	.align		4
        /*006c*/ 	.byte	0x03, 0x1b
        /*006e*/ 	.short	0x00ff


	//----- nvinfo : EIATTR_MERCURY_ISA_VERSION
	.align		4
        /*0070*/ 	.byte	0x03, 0x5f
        /*0072*/ 	.short	0x0101


	//----- nvinfo : EIATTR_VRC_CTA_INIT_COUNT
	.align		4
        /*0074*/ 	.byte	0x02, 0x4a
	.zero		1
	.zero		1


	//----- nvinfo : EIATTR_EXIT_INSTR_OFFSETS
	.align		4
        /*0078*/ 	.byte	0x04, 0x1c
        /*007a*/ 	.short	(.L_33 - .L_32)


	//   ....[0]....
.L_32:
        /*007c*/ 	.word	0x000000c0


	//   ....[1]....
        /*0080*/ 	.word	0x000002e0


	//----- nvinfo : EIATTR_CBANK_PARAM_SIZE
	.align		4
.L_33:
        /*0084*/ 	.byte	0x03, 0x19
        /*0086*/ 	.short	0x0020


	//----- nvinfo : EIATTR_PARAM_CBANK
	.align		4
        /*0088*/ 	.byte	0x04, 0x0a
        /*008a*/ 	.short	(.L_35 - .L_34)
	.align		4
.L_34:
        /*008c*/ 	.word	index@(.nv.constant0.GstHipConverterUnpack_BGR10A2_ARGB64)
        /*0090*/ 	.short	0x0380
        /*0092*/ 	.short	0x0020


	//----- nvinfo : EIATTR_SW_WAR
	.align		4
.L_35:
        /*0094*/ 	.byte	0x04, 0x36
        /*0096*/ 	.short	(.L_37 - .L_36)
.L_36:
        /*0098*/ 	.word	0x00000008
.L_37:


//--------------------- .nv.info.GstHipConverterUnpack_RGB10A2_ARGB64 --------------------------
	.section	.nv.info.GstHipConverterUnpack_RGB10A2_ARGB64,"",@"SHT_CUDA_INFO"
	.sectionflags	@""
	.align	4


	//----- nvinfo : EIATTR_CUDA_API_VERSION
	.align		4
        /*0000*/ 	.byte	0x04, 0x37
        /*0002*/ 	.short	(.L_39 - .L_38)
.L_38:
        /*0004*/ 	.word	0x00000082


	//----- nvinfo : EIATTR_KPARAM_INFO
	.align		4
.L_39:
        /*0008*/ 	.byte	0x04, 0x17
        /*000a*/ 	.short	(.L_41 - .L_40)
.L_40:
        /*000c*/ 	.word	0x00000000
        /*0010*/ 	.short	0x0005
        /*0012*/ 	.short	0x001c
        /*0014*/ 	.byte	0x00, 0xf0, 0x11, 0x00


	//----- nvinfo : EIATTR_KPARAM_INFO
	.align		4
.L_41:
        /*0018*/ 	.byte	0x04, 0x17
        /*001a*/ 	.short	(.L_43 - .L_42)
.L_42:
        /*001c*/ 	.word	0x00000000
        /*0020*/ 	.short	0x0004
        /*0022*/ 	.short	0x0018
        /*0024*/ 	.byte	0x00, 0xf0, 0x11, 0x00


	//----- nvinfo : EIATTR_KPARAM_INFO
	.align		4
.L_43:
        /*0028*/ 	.byte	0x04, 0x17
        /*002a*/ 	.short	(.L_45 - .L_44)
.L_44:
        /*002c*/ 	.word	0x00000000
        /*0030*/ 	.short	0x0003
        /*0032*/ 	.short	0x0014
        /*0034*/ 	.byte	0x00, 0xf0, 0x11, 0x00


	//----- nvinfo : EIATTR_KPARAM_INFO
	.align		4
.L_45:
        /*0038*/ 	.byte	0x04, 0x17
        /*003a*/ 	.short	(.L_47 - .L_46)
.L_46:
        /*003c*/ 	.word	0x00000000
        /*0040*/ 	.short	0x0002
        /*0042*/ 	.short	0x0010
        /*0044*/ 	.byte	0x00, 0xf0, 0x11, 0x00


	//----- nvinfo : EIATTR_KPARAM_INFO
	.align		4
.L_47:
        /*0048*/ 	.byte	0x04, 0x17
        /*004a*/ 	.short	(.L_49 - .L_48)
.L_48:
        /*004c*/ 	.word	0x00000000
        /*0050*/ 	.short	0x0001
        /*0052*/ 	.short	0x0008
        /*0054*/ 	.byte	0x00, 0xf5, 0x21, 0x00


	//----- nvinfo : EIATTR_KPARAM_INFO
	.align		4
.L_49:
        /*0058*/ 	.byte	0x04, 0x17
        /*005a*/ 	.short	(.L_51 - .L_50)
.L_50:
        /*005c*/ 	.word	0x00000000
        /*0060*/ 	.short	0x0000
        /*0062*/ 	.short	0x0000
        /*0064*/ 	.byte	0x00, 0xf5, 0x21, 0x00


	//----- nvinfo : EIATTR_SPARSE_MMA_MASK
	.align		4
.L_51:
        /*0068*/ 	.byte	0x03, 0x50
        /*006a*/ 	.short	0x0000


	//----- nvinfo : EIATTR_MAXREG_COUNT
	.align		4
        /*006c*/ 	.byte	0x03, 0x1b
        /*006e*/ 	.short	0x00ff


	//----- nvinfo : EIATTR_MERCURY_ISA_VERSION
	.align		4
        /*0070*/ 	.byte	0x03, 0x5f
        /*0072*/ 	.short	0x0101


	//----- nvinfo : EIATTR_VRC_CTA_INIT_COUNT
	.align		4
        /*0074*/ 	.byte	0x02, 0x4a
	.zero		1
	.zero		1


	//----- nvinfo : EIATTR_EXIT_INSTR_OFFSETS
	.align		4
        /*0078*/ 	.byte	0x04, 0x1c
        /*007a*/ 	.short	(.L_53 - .L_52)


	//   ....[0]....
.L_52:
        /*007c*/ 	.word	0x000000c0


	//   ....[1]....
        /*0080*/ 	.word	0x000002e0


	//----- nvinfo : EIATTR_CBANK_PARAM_SIZE
	.align		4
.L_53:
        /*0084*/ 	.byte	0x03, 0x19
        /*0086*/ 	.short	0x0020


	//----- nvinfo : EIATTR_PARAM_CBANK
	.align		4
        /*0088*/ 	.byte	0x04, 0x0a
        /*008a*/ 	.short	(.L_55 - .L_54)
	.align		4
.L_54:
        /*008c*/ 	.word	index@(.nv.constant0.GstHipConverterUnpack_RGB10A2_ARGB64)
        /*0090*/ 	.short	0x0380
        /*0092*/ 	.short	0x0020


	//----- nvinfo : EIATTR_SW_WAR
	.align		4
.L_55:
        /*0094*/ 	.byte	0x04, 0x36
        /*0096*/ 	.short	(.L_57 - .L_56)
.L_56:
        /*0098*/ 	.word	0x00000008
.L_57:


//--------------------- .nv.info.GstHipConverterUnpack_RGB_RGBx --------------------------
	.section	.nv.info.GstHipConverterUnpack_RGB_RGBx,"",@"SHT_CUDA_INFO"
	.sectionflags	@""
	.align	4


	//----- nvinfo : EIATTR_CUDA_API_VERSION
	.align		4
        /*0000*/ 	.byte	0x04, 0x37
        /*0002*/ 	.short	(.L_59 - .L_58)
.L_58:
        /*0004*/ 	.word	0x00000082


	//----- nvinfo : EIATTR_KPARAM_INFO
	.align		4
.L_59:
        /*0008*/ 	.byte	0x04, 0x17
        /*000a*/ 	.short	(.L_61 - .L_60)
.L_60:
        /*000c*/ 	.word	0x00000000
        /*0010*/ 	.short	0x0005
        /*0012*/ 	.short	0x001c
        /*0014*/ 	.byte	0x00, 0xf0, 0x11, 0x00


	//----- nvinfo : EIATTR_KPARAM_INFO
	.align		4
.L_61:
        /*0018*/ 	.byte	0x04, 0x17
        /*001a*/ 	.short	(.L_63 - .L_62)
.L_62:
        /*001c*/ 	.word	0x00000000
        /*0020*/ 	.short	0x0004
        /*0022*/ 	.short	0x0018
        /*0024*/ 	.byte	0x00, 0xf0, 0x11, 0x00


	//----- nvinfo : EIATTR_KPARAM_INFO
	.align		4
.L_63:
        /*0028*/ 	.byte	0x04, 0x17
        /*002a*/ 	.short	(.L_65 - .L_64)
.L_64:
        /*002c*/ 	.word	0x00000000
        /*0030*/ 	.short	0x0003
        /*0032*/ 	.short	0x0014
        /*0034*/ 	.byte	0x00, 0xf0, 0x11, 0x00


	//----- nvinfo : EIATTR_KPARAM_INFO
	.align		4
.L_65:
        /*0038*/ 	.byte	0x04, 0x17
        /*003a*/ 	.short	(.L_67 - .L_66)
.L_66:
        /*003c*/ 	.word	0x00000000
        /*0040*/ 	.short	0x0002
        /*0042*/ 	.short	0x0010
        /*0044*/ 	.byte	0x00, 0xf0, 0x11, 0x00


	//----- nvinfo : EIATTR_KPARAM_INFO
	.align		4
.L_67:
        /*0048*/ 	.byte	0x04, 0x17
        /*004a*/ 	.short	(.L_69 - .L_68)
.L_68:
        /*004c*/ 	.word	0x00000000
        /*0050*/ 	.short	0x0001
        /*0052*/ 	.short	0x0008
        /*0054*/ 	.byte	0x00, 0xf5, 0x21, 0x00


	//----- nvinfo : EIATTR_KPARAM_INFO
	.align		4
.L_69:
        /*0058*/ 	.byte	0x04, 0x17
        /*005a*/ 	.short	(.L_71 - .L_70)
.L_70:
        /*005c*/ 	.word	0x00000000
        /*0060*/ 	.short	0x0000
        /*0062*/ 	.short	0x0000
        /*0064*/ 	.byte	0x00, 0xf5, 0x21, 0x00


	//----- nvinfo : EIATTR_SPARSE_MMA_MASK
	.align		4
.L_71:
        /*0068*/ 	.byte	0x03, 0x50
        /*006a*/ 	.short	0x0000


	//----- nvinfo : EIATTR_MAXREG_COUNT
	.align		4
        /*006c*/ 	.byte	0x03, 0x1b
        /*006e*/ 	.short	0x00ff


	//----- nvinfo : EIATTR_MERCURY_ISA_VERSION
	.align		4
        /*0070*/ 	.byte	0x03, 0x5f
        /*0072*/ 	.short	0x0101


	//----- nvinfo : EIATTR_VRC_CTA_INIT_COUNT
	.align		4
        /*0074*/ 	.byte	0x02, 0x4a
	.zero		1
	.zero		1


	//----- nvinfo : EIATTR_EXIT_INSTR_OFFSETS
	.align		4
        /*0078*/ 	.byte	0x04, 0x1c
        /*007a*/ 	.short	(.L_73 - .L_72)


	//   ....[0]....
.L_72:
        /*007c*/ 	.word	0x000000c0


	//   ....[1]....
        /*0080*/ 	.word	0x00000200


	//----- nvinfo : EIATTR_CBANK_PARAM_SIZE
	.align		4
.L_73:
        /*0084*/ 	.byte	0x03, 0x19
        /*0086*/ 	.short	0x0020


	//----- nvinfo : EIATTR_PARAM_CBANK
	.align		4
        /*0088*/ 	.byte	0x04, 0x0a
        /*008a*/ 	.short	(.L_75 - .L_74)
	.align		4
.L_74:
        /*008c*/ 	.word	index@(.nv.constant0.GstHipConverterUnpack_RGB_RGBx)
        /*0090*/ 	.short	0x0380
        /*0092*/ 	.short	0x0020


	//----- nvinfo : EIATTR_SW_WAR
	.align		4
.L_75:
        /*0094*/ 	.byte	0x04, 0x36
        /*0096*/ 	.short	(.L_77 - .L_76)
.L_76:
        /*0098*/ 	.word	0x00000008
.L_77:


//--------------------- .nv.callgraph             --------------------------
	.section	.nv.callgraph,"",@"SHT_CUDA_CALLGRAPH"
	.align	4
	.sectionentsize	8
	.align		4
        /*0000*/ 	.word	0x00000000
	.align		4
        /*0004*/ 	.word	0xffffffff
	.align		4
        /*0008*/ 	.word	0x00000000
	.align		4
        /*000c*/ 	.word	0xfffffffe
	.align		4
        /*0010*/ 	.word	0x00000000
	.align		4
        /*0014*/ 	.word	0xfffffffd
	.align		4
        /*0018*/ 	.word	0x00000000
	.align		4
        /*001c*/ 	.word	0xfffffffc


//--------------------- .text.GstHipConverterUnpack_BGR10A2_ARGB64 --------------------------
	.section	.text.GstHipConverterUnpack_BGR10A2_ARGB64,"ax",@progbits
	.align	128
        .global         GstHipConverterUnpack_BGR10A2_ARGB64
        .type           GstHipConverterUnpack_BGR10A2_ARGB64,@function
        .size           GstHipConverterUnpack_BGR10A2_ARGB64,(.L_x_3 - GstHipConverterUnpack_BGR10A2_ARGB64)
        .other          GstHipConverterUnpack_BGR10A2_ARGB64,@"STO_CUDA_ENTRY STV_DEFAULT"
GstHipConverterUnpack_BGR10A2_ARGB64:
.text.GstHipConverterUnpack_BGR10A2_ARGB64:
[----:B------:R-:W-:Y:S01]  /*0000*/  LDC R1, c[0x0][0x37c] ;  /* 0x0000df00ff017b82 */ /* 0x000fe20000000800 */
[----:B------:R-:W0:Y:S07]  /*0010*/  S2R R5, SR_TID.Y ;  /* 0x0000000000057919 */ /* 0x000e2e0000002200 */
[----:B------:R-:W1:Y:S01]  /*0020*/  LDC R0, c[0x0][0x360] ;  /* 0x0000d800ff007b82 */ /* 0x000e620000000800 */
[----:B------:R-:W2:Y:S01]  /*0030*/  LDCU.64 UR6, c[0x0][0x390] ;  /* 0x00007200ff0677ac */ /* 0x000ea20008000a00 */
[----:B------:R-:W1:Y:S06]  /*0040*/  S2R R3, SR_TID.X ;  /* 0x0000000000037919 */ /* 0x000e6c0000002100 */
[----:B------:R-:W0:Y:S08]  /*0050*/  S2UR UR5, SR_CTAID.Y ;  /* 0x00000000000579c3 */ /* 0x000e300000002600 */
[----:B------:R-:W0:Y:S08]  /*0060*/  LDC R2, c[0x0][0x364] ;  /* 0x0000d900ff027b82 */ /* 0x000e300000000800 */
[----:B------:R-:W1:Y:S01]  /*0070*/  S2UR UR4, SR_CTAID.X ;  /* 0x00000000000479c3 */ /* 0x000e620000002500 */
[----:B0-----:R-:W-:-:S05]  /*0080*/  IMAD R2, R2, UR5, R5 ;  /* 0x0000000502027c24 */ /* 0x001fca000f8e0205 */
[----:B--2---:R-:W-:Y:S01]  /*0090*/  ISETP.GE.AND P0, PT, R2, UR7, PT ;  /* 0x0000000702007c0c */ /* 0x004fe2000bf06270 */
[----:B-1----:R-:W-:-:S05]  /*00a0*/  IMAD R0, R0, UR4, R3 ;  /* 0x0000000400007c24 */ /* 0x002fca000f8e0203 */
[----:B------:R-:W-:-:S13]  /*00b0*/  ISETP.GE.OR P0, PT, R0, UR6, P0 ;  /* 0x0000000600007c0c */ /* 0x000fda0008706670 */
[----:B------:R-:W-:Y:S05]  /*00c0*/  @P0 EXIT ;  /* 0x000000000000094d */ /* 0x000fea0003800000 */
[----:B------:R-:W0:Y:S01]  /*00d0*/  LDCU.64 UR6, c[0x0][0x398] ;  /* 0x00007300ff0677ac */ /* 0x000e220008000a00 */
[----:B------:R-:W-:Y:S01]  /*00e0*/  IMAD.SHL.U32 R3, R0, 0x4, RZ ;  /* 0x0000000400037824 */ /* 0x000fe200078e00ff */
[----:B------:R-:W1:Y:S01]  /*00f0*/  LDCU.128 UR8, c[0x0][0x380] ;  /* 0x00007000ff0877ac */ /* 0x000e620008000c00 */
[----:B------:R-:W2:Y:S02]  /*0100*/  LDCU.64 UR4, c[0x0][0x358] ;  /* 0x00006b00ff0477ac */ /* 0x000ea40008000a00 */
[----:B0-----:R-:W-:-:S05]  /*0110*/  IMAD R3, R2, UR6, R3 ;  /* 0x0000000602037c24 */ /* 0x001fca000f8e0203 */
[----:B-1----:R-:W-:-:S04]  /*0120*/  IADD3 R4, P0, PT, R3, UR8, RZ ;  /* 0x0000000803047c10 */ /* 0x002fc8000ff1e0ff */
[----:B------:R-:W-:-:S05]  /*0130*/  LEA.HI.X.SX32 R5, R3, UR9, 0x1, P0 ;  /* 0x0000000903057c11 */ /* 0x000fca00080f0eff */
[----:B--2---:R-:W2:Y:S01]  /*0140*/  LDG.E R4, desc[UR4][R4.64] ;  /* 0x0000000404047981 */ /* 0x004ea2000c1e1900 */
[----:B------:R-:W-:-:S04]  /*0150*/  IMAD.SHL.U32 R3, R0, 0x8, RZ ;  /* 0x0000000800037824 */ /* 0x000fc800078e00ff */
[----:B------:R-:W-:-:S05]  /*0160*/  IMAD R3, R2, UR7, R3 ;  /* 0x0000000702037c24 */ /* 0x000fca000f8e0203 */
[----:B------:R-:W-:-:S04]  /*0170*/  IADD3 R2, P0, PT, R3, UR10, RZ ;  /* 0x0000000a03027c10 */ /* 0x000fc8000ff1e0ff */
[----:B------:R-:W-:Y:S02]  /*0180*/  LEA.HI.X.SX32 R3, R3, UR11, 0x1, P0 ;  /* 0x0000000b03037c11 */ /* 0x000fe400080f0eff */
[--C-:B--2---:R-:W-:Y:S02]  /*0190*/  SHF.R.U32.HI R6, RZ, 0x1e, R4.reuse ;  /* 0x0000001eff067819 */ /* 0x104fe40000011604 */
[--C-:B------:R-:W-:Y:S02]  /*01a0*/  SHF.R.U32.HI R8, RZ, 0xe, R4.reuse ;  /* 0x0000000eff087819 */ /* 0x100fe40000011604 */
[----:B------:R-:W-:Y:S01]  /*01b0*/  SHF.R.U32.HI R0, RZ, 0x4, R4 ;  /* 0x00000004ff007819 */ /* 0x000fe20000011604 */
[----:B------:R-:W-:Y:S01]  /*01c0*/  IMAD R7, R6, 0x4, R6 ;  /* 0x0000000406077824 */ /* 0x000fe200078e0206 */
[----:B------:R-:W-:Y:S02]  /*01d0*/  SHF.R.U32.HI R10, RZ, 0x18, R4 ;  /* 0x00000018ff0a7819 */ /* 0x000fe40000011604 */
[----:B------:R-:W-:Y:S01]  /*01e0*/  LOP3.LUT R9, R8, 0xffc0, RZ, 0xc0, !PT ;  /* 0x0000ffc008097812 */ /* 0x000fe200078ec0ff */
[----:B------:R-:W-:Y:S01]  /*01f0*/  IMAD R7, R7, 0x4, R6 ;  /* 0x0000000407077824 */ /* 0x000fe200078e0206 */
[----:B------:R-:W-:-:S03]  /*0200*/  LOP3.LUT R5, R0, 0x3f, RZ, 0xc0, !PT ;  /* 0x0000003f00057812 */ /* 0x000fc600078ec0ff */
[----:B------:R-:W-:-:S04]  /*0210*/  IMAD R7, R7, 0x4, R6 ;  /* 0x0000000407077824 */ /* 0x000fc800078e0206 */
[----:B------:R-:W-:-:S04]  /*0220*/  IMAD R7, R7, 0x4, R6 ;  /* 0x0000000407077824 */ /* 0x000fc800078e0206 */
[----:B------:R-:W-:Y:S01]  /*0230*/  IMAD R11, R7, 0x4, R6 ;  /* 0x00000004070b7824 */ /* 0x000fe200078e0206 */
[----:B------:R-:W-:-:S03]  /*0240*/  LOP3.LUT R7, R0, 0xffc0, RZ, 0xc0, !PT ;  /* 0x0000ffc000077812 */ /* 0x000fc600078ec0ff */
[----:B------:R-:W-:Y:S01]  /*0250*/  IMAD R13, R11, 0x4, R6 ;  /* 0x000000040b0d7824 */ /* 0x000fe200078e0206 */
[----:B------:R-:W-:Y:S02]  /*0260*/  LOP3.LUT R11, R9, 0x3f, R10, 0xf8, !PT ;  /* 0x0000003f090b7812 */ /* 0x000fe400078ef80a */
[----:B------:R-:W-:Y:S01]  /*0270*/  LOP3.LUT R9, R7, 0x3f, R8, 0xf8, !PT ;  /* 0x0000003f07097812 */ /* 0x000fe200078ef808 */
[----:B------:R-:W-:Y:S02]  /*0280*/  IMAD R7, R4, 0x40, R5 ;  /* 0x0000004004077824 */ /* 0x000fe400078e0205 */
[----:B------:R-:W-:Y:S01]  /*0290*/  IMAD.U32 R5, R13, 0x4, R6 ;  /* 0x000000040d057824 */ /* 0x000fe200078e0006 */
[----:B------:R-:W-:Y:S04]  /*02a0*/  STG.E.U16 desc[UR4][R2.64+0x2], R11 ;  /* 0x0000020b02007986 */ /* 0x000fe8000c101504 */
[----:B------:R-:W-:Y:S04]  /*02b0*/  STG.E.U16 desc[UR4][R2.64+0x4], R9 ;  /* 0x0000040902007986 */ /* 0x000fe8000c101504 */
[----:B------:R-:W-:Y:S04]  /*02c0*/  STG.E.U16 desc[UR4][R2.64+0x6], R7 ;  /* 0x0000060702007986 */ /* 0x000fe8000c101504 */
[----:B------:R-:W-:Y:S01]  /*02d0*/  STG.E.U16 desc[UR4][R2.64], R5 ;  /* 0x0000000502007986 */ /* 0x000fe2000c101504 */
[----:B------:R-:W-:Y:S05]  /*02e0*/  EXIT ;  /* 0x000000000000794d */ /* 0x000fea0003800000 */
.L_x_0:
[----:B------:R-:W-:-:S00]  /*02f0*/  BRA `(.L_x_0) ;  /* 0xfffffffc00fc7947 */ /* 0x000fc0000383ffff */
[----:B------:R-:W-:-:S00]  /*0300*/  NOP ;  /* 0x0000000000007918 */ /* 0x000fc00000000000 */
[----:B------:R-:W-:-:S00]  /*0310*/  NOP ;  /* 0x0000000000007918 */ /* 0x000fc00000000000 */
[----:B------:R-:W-:-:S00]  /*0320*/  NOP ;  /* 0x0000000000007918 */ /* 0x000fc00000000000 */
[----:B------:R-:W-:-:S00]  /*0330*/  NOP ;  /* 0x0000000000007918 */ /* 0x000fc00000000000 */
[----:B------:R-:W-:-:S00]  /*0340*/  NOP ;  /* 0x0000000000007918 */ /* 0x000fc00000000000 */
[----:B------:R-:W-:-:S00]  /*0350*/  NOP ;  /* 0x0000000000007918 */ /* 0x000fc00000000000 */
[----:B------:R-:W-:-:S00]  /*0360*/  NOP ;  /* 0x0000000000007918 */ /* 0x000fc00000000000 */
[----:B------:R-:W-:-:S00]  /*0370*/  NOP ;  /* 0x0000000000007918 */ /* 0x000fc00000000000 */
.L_x_3:


//--------------------- .text.GstHipConverterUnpack_RGB10A2_ARGB64 --------------------------
	.section	.text.GstHipConverterUnpack_RGB10A2_ARGB64,"ax",@progbits
	.align	128
        .global         GstHipConverterUnpack_RGB10A2_ARGB64
        .type           GstHipConverterUnpack_RGB10A2_ARGB64,@function
        .size           GstHipConverterUnpack_RGB10A2_ARGB64,(.L_x_4 - GstHipConverterUnpack_RGB10A2_ARGB64)
        .other          GstHipConverterUnpack_RGB10A2_ARGB64,@"STO_CUDA_ENTRY STV_DEFAULT"
GstHipConverterUnpack_RGB10A2_ARGB64:
.text.GstHipConverterUnpack_RGB10A2_ARGB64:
        /* <DEDUP_REMOVED lines=29> */
[C---:B------:R-:W-:Y:S02]  /*01d0*/  LOP3.LUT R5, R0.reuse, 0x3f, RZ, 0xc0, !PT ;  /* 0x0000003f00057812 */ /* 0x040fe400078ec0ff */
[----:B------:R-:W-:Y:S01]  /*01e0*/  SHF.R.U32.HI R11, RZ, 0x18, R4 ;  /* 0x00000018ff0b7819 */ /* 0x000fe20000011604 */
[----:B------:R-:W-:Y:S01]  /*01f0*/  IMAD R7, R7, 0x4, R6 ;  /* 0x0000000407077824 */ /* 0x000fe200078e0206 */
[----:B------:R-:W-:-:S02]  /*0200*/  LOP3.LUT R0, R0, 0xffc0, RZ, 0xc0, !PT ;  /* 0x0000ffc000007812 */ /* 0x000fc400078ec0ff */
[----:B------:R-:W-:Y:S01]  /*0210*/  LOP3.LUT R8, R9, 0xffc0, RZ, 0xc0, !PT ;  /* 0x0000ffc009087812 */ /* 0x000fe200078ec0ff */
[--C-:B------:R-:W-:Y:S01]  /*0220*/  IMAD R7, R7, 0x4, R6.reuse ;  /* 0x0000000407077824 */ /* 0x100fe200078e0206 */
[----:B------:R-:W-:Y:S02]  /*0230*/  LOP3.LUT R9, R0, 0x3f, R9, 0xf8, !PT ;  /* 0x0000003f00097812 */ /* 0x000fe400078ef809 */
[----:B------:R-:W-:Y:S01]  /*0240*/  LOP3.LUT R11, R8, 0x3f, R11, 0xf8, !PT ;  /* 0x0000003f080b7812 */ /* 0x000fe200078ef80b */
[--C-:B------:R-:W-:Y:S02]  /*0250*/  IMAD R7, R7, 0x4, R6.reuse ;  /* 0x0000000407077824 */ /* 0x100fe400078e0206 */
[----:B------:R-:W-:Y:S02]  /*0260*/  STG.E.U16 desc[UR4][R2.64+0x4], R9 ;  /* 0x0000040902007986 */ /* 0x000fe4000c101504 */
[--C-:B------:R-:W-:Y:S02]  /*0270*/  IMAD R7, R7, 0x4, R6.reuse ;  /* 0x0000000407077824 */ /* 0x100fe400078e0206 */
[----:B------:R-:W-:Y:S02]  /*0280*/  STG.E.U16 desc[UR4][R2.64+0x6], R11 ;  /* 0x0000060b02007986 */ /* 0x000fe4000c101504 */
[----:B------:R-:W-:-:S02]  /*0290*/  IMAD R13, R7, 0x4, R6 ;  /* 0x00000004070d7824 */ /* 0x000fc400078e0206 */
[----:B------:R-:W-:Y:S02]  /*02a0*/  IMAD R7, R4, 0x40, R5 ;  /* 0x0000004004077824 */ /* 0x000fe400078e0205 */
[----:B------:R-:W-:-:S03]  /*02b0*/  IMAD.U32 R5, R13, 0x4, R6 ;  /* 0x000000040d057824 */ /* 0x000fc600078e0006 */
[----:B------:R-:W-:Y:S04]  /*02c0*/  STG.E.U16 desc[UR4][R2.64+0x2], R7 ;  /* 0x0000020702007986 */ /* 0x000fe8000c101504 */
[----:B------:R-:W-:Y:S01]  /*02d0*/  STG.E.U16 desc[UR4][R2.64], R5 ;  /* 0x0000000502007986 */ /* 0x000fe2000c101504 */
[----:B------:R-:W-:Y:S05]  /*02e0*/  EXIT ;  /* 0x000000000000794d */ /* 0x000fea0003800000 */
.L_x_1:
        /* <DEDUP_REMOVED lines=9> */
.L_x_4:


//--------------------- .text.GstHipConverterUnpack_RGB_RGBx --------------------------
	.section	.text.GstHipConverterUnpack_RGB_RGBx,"ax",@progbits
	.align	128
        .global         GstHipConverterUnpack_RGB_RGBx
        .type           GstHipConverterUnpack_RGB_RGBx,@function
        .size           GstHipConverterUnpack_RGB_RGBx,(.L_x_5 - GstHipConverterUnpack_RGB_RGBx)
        .other          GstHipConverterUnpack_RGB_RGBx,@"STO_CUDA_ENTRY STV_DEFAULT"
GstHipConverterUnpack_RGB_RGBx:
.text.GstHipConverterUnpack_RGB_RGBx:
        /* <DEDUP_REMOVED lines=14> */
[----:B------:R-:W1:Y:S01]  /*00e0*/  LDCU.128 UR8, c[0x0][0x380] ;  /* 0x00007000ff0877ac */ /* 0x000e620008000c00 */
[----:B------:R-:W2:Y:S01]  /*00f0*/  LDCU.64 UR4, c[0x0][0x358] ;  /* 0x00006b00ff0477ac */ /* 0x000ea20008000a00 */
[----:B0-----:R-:W-:-:S04]  /*0100*/  IMAD R3, R4, UR6, RZ ;  /* 0x0000000604037c24 */ /* 0x001fc8000f8e02ff */
[----:B------:R-:W-:-:S05]  /*0110*/  IMAD R3, R0, 0x3, R3 ;  /* 0x0000000300037824 */ /* 0x000fca00078e0203 */
[----:B-1----:R-:W-:-:S04]  /*0120*/  IADD3 R2, P0, PT, R3, UR8, RZ ;  /* 0x0000000803027c10 */ /* 0x002fc8000ff1e0ff */
[----:B------:R-:W-:-:S05]  /*0130*/  LEA.HI.X.SX32 R3, R3, UR9, 0x1, P0 ;  /* 0x0000000903037c11 */ /* 0x000fca00080f0eff */
[----:B--2---:R-:W2:Y:S01]  /*0140*/  LDG.E.U8 R7, desc[UR4][R2.64] ;  /* 0x0000000402077981 */ /* 0x004ea2000c1e1100 */
[----:B------:R-:W-:-:S04]  /*0150*/  IMAD.SHL.U32 R5, R0, 0x4, RZ ;  /* 0x0000000400057824 */ /* 0x000fc800078e00ff */
[----:B------:R-:W-:-:S05]  /*0160*/  IMAD R5, R4, UR7, R5 ;  /* 0x0000000704057c24 */ /* 0x000fca000f8e0205 */
[----:B------:R-:W-:-:S04]  /*0170*/  IADD3 R4, P0, PT, R5, UR10, RZ ;  /* 0x0000000a05047c10 */ /* 0x000fc8000ff1e0ff */
[----:B------:R-:W-:-:S05]  /*0180*/  LEA.HI.X.SX32 R5, R5, UR11, 0x1, P0 ;  /* 0x0000000b05057c11 */ /* 0x000fca00080f0eff */
[----:B--2---:R-:W-:Y:S04]  /*0190*/  STG.E.U8 desc[UR4][R4.64], R7 ;  /* 0x0000000704007986 */ /* 0x004fe8000c101104 */
[----:B------:R-:W2:Y:S01]  /*01a0*/  LDG.E.U8 R9, desc[UR4][R2.64+0x1] ;  /* 0x0000010402097981 */ /* 0x000ea2000c1e1100 */
[----:B------:R-:W-:-:S03]  /*01b0*/  HFMA2 R0, -RZ, RZ, 0, 1.5199184417724609375e-05 ;  /* 0x000000ffff007431 */ /* 0x000fc600000001ff */
[----:B--2---:R-:W-:Y:S04]  /*01c0*/  STG.E.U8 desc[UR4][R4.64+0x1], R9 ;  /* 0x0000010904007986 */ /* 0x004fe8000c101104 */
[----:B------:R-:W2:Y:S04]  /*01d0*/  LDG.E.U8 R11, desc[UR4][R2.64+0x2] ;  /* 0x00000204020b7981 */ /* 0x000ea8000c1e1100 */
[----:B------:R-:W-:Y:S04]  /*01e0*/  STG.E.U8 desc[UR4][R4.64+0x3], R0 ;  /* 0x0000030004007986 */ /* 0x000fe8000c101104 */
[----:B--2---:R-:W-:Y:S01]  /*01f0*/  STG.E.U8 desc[UR4][R4.64+0x2], R11 ;  /* 0x0000020b04007986 */ /* 0x004fe2000c101104 */
[----:B------:R-:W-:Y:S05]  /*0200*/  EXIT ;  /* 0x000000000000794d */ /* 0x000fea0003800000 */
.L_x_2:
        /* <DEDUP_REMOVED lines=15> */
.L_x_5:


//--------------------- .nv.shared.reserved.0     --------------------------
	.section	.nv.shared.reserved.0,"aw",@nobits
	.weak		__nv_reservedSMEM_offset_0_alias
	.size		__nv_reservedSMEM_offset_0_alias, 0, 64
	.other		__nv_reservedSMEM_offset_0_alias,@"STO_CUDA_RESERVED_SHARED STV_DEFAULT"
__nv_reservedSMEM_offset_0_alias:
	.zero		0
	.zero		64


//--------------------- .nv.constant0.GstHipConverterUnpack_BGR10A2_ARGB64 --------------------------
	.section	.nv.constant0.GstHipConverterUnpack_BGR10A2_ARGB64,"a",@progbits
	.sectionflags	@""
	.align	4
.nv.constant0.GstHipConverterUnpack_BGR10A2_ARGB64:
	.zero		928


//--------------------- .nv.constant0.GstHipConverterUnpack_RGB10A2_ARGB64 --------------------------
	.section	.nv.constant0.GstHipConverterUnpack_RGB10A2_ARGB64,"a",@progbits
	.sectionflags	@""
	.align	4
.nv.constant0.GstHipConverterUnpack_RGB10A2_ARGB64:
	.zero		928


//--------------------- .nv.constant0.GstHipConverterUnpack_RGB_RGBx --------------------------
	.section	.nv.constant0.GstHipConverterUnpack_RGB_RGBx,"a",@progbits
	.sectionflags	@""
	.align	4
.nv.constant0.GstHipConverterUnpack_RGB_RGBx:
	.zero		928


//--------------------- SYMBOLS --------------------------

	.type		.nv.reservedSmem.offset0,@object
	.size		.nv.reservedSmem.offset0,0x4
